//
// Generated by NVIDIA NVVM Compiler
//
// Compiler Build ID: CL-36424714
// Cuda compilation tools, release 13.0, V13.0.88
// Based on NVVM 20.0.0
//

.version 9.0
.target sm_100
.address_size 64

	// .globl	_Z11saxpy_naiveP6float4S0_fi

.visible .entry _Z11saxpy_naiveP6float4S0_fi(
	.param .u64 .ptr .align 1 _Z11saxpy_naiveP6float4S0_fi_param_0,
	.param .u64 .ptr .align 1 _Z11saxpy_naiveP6float4S0_fi_param_1,
	.param .f32 _Z11saxpy_naiveP6float4S0_fi_param_2,
	.param .u32 _Z11saxpy_naiveP6float4S0_fi_param_3
)
{
	.reg .pred 	%p<2>;
	.reg .b32 	%r<6>;
	.reg .b32 	%f<14>;
	.reg .b64 	%rd<8>;

	ld.param.u64 	%rd1, [_Z11saxpy_naiveP6float4S0_fi_param_0];
	ld.param.u64 	%rd2, [_Z11saxpy_naiveP6float4S0_fi_param_1];
	ld.param.f32 	%f1, [_Z11saxpy_naiveP6float4S0_fi_param_2];
	ld.param.u32 	%r2, [_Z11saxpy_naiveP6float4S0_fi_param_3];
	mov.u32 	%r3, %ctaid.x;
	mov.u32 	%r4, %ntid.x;
	mov.u32 	%r5, %tid.x;
	mad.lo.s32 	%r1, %r3, %r4, %r5;
	setp.ge.s32 	%p1, %r1, %r2;
	@%p1 bra 	$L__BB0_2;
	cvta.to.global.u64 	%rd3, %rd1;
	cvta.to.global.u64 	%rd4, %rd2;
	mul.wide.s32 	%rd5, %r1, 16;
	add.s64 	%rd6, %rd3, %rd5;
	ld.global.v4.f32 	{%f2, %f3, %f4, %f5}, [%rd6];
	add.s64 	%rd7, %rd4, %rd5;
	ld.global.v4.f32 	{%f6, %f7, %f8, %f9}, [%rd7];
	fma.rn.f32 	%f10, %f1, %f2, %f6;
	fma.rn.f32 	%f11, %f1, %f3, %f7;
	fma.rn.f32 	%f12, %f1, %f4, %f8;
	fma.rn.f32 	%f13, %f1, %f5, %f9;
	st.global.v4.f32 	[%rd7], {%f10, %f11, %f12, %f13};
$L__BB0_2:
	ret;

}


// ===== COMPILED SASS (sm_100) =====

	.target	sm_100

	.elftype	@"ET_EXEC"


//--------------------- .note.nv.tkinfo           --------------------------
	.section	.note.nv.tkinfo,"",@"SHT_NOTE"
	.sectionflags	@"SHF_NOTE_NV_TKINFO"
	.tkinfo
        /*0018*/ 	.word	0x00000002
        /*0030*/ 	.string	""
        /*0030*/ 	.string	"ptxas"
        /*0030*/ 	.string	"Cuda compilation tools, release 13.0, V13.0.88"
        /*0030*/ 	.string	"Build cuda_13.0.r13.0/compiler.36424714_0"
        /*0030*/ 	.string	"-arch sm_100 -m 64 "



//--------------------- .note.nv.cuinfo           --------------------------
	.section	.note.nv.cuinfo,"",@"SHT_NOTE"
	.sectionflags	@"SHF_NOTE_NV_CUINFO"
        /*0018*/ 	.short	0x0002
        /*001a*/ 	.short	0x0064
        /*001c*/ 	.short	0x0082
	.zero		2


//--------------------- .nv.info                  --------------------------
	.section	.nv.info,"",@"SHT_CUDA_INFO"
	.align	4


	//----- nvinfo : EIATTR_REGCOUNT
	.align		4
        /*0000*/ 	.byte	0x04, 0x2f
        /*0002*/ 	.short	(.L_1 - .L_0)
	.align		4
.L_0:
        /*0004*/ 	.word	index@(_Z11saxpy_naiveP6float4S0_fi)
        /*0008*/ 	.word	0x00000012


	//----- nvinfo : EIATTR_FRAME_SIZE
	.align		4
.L_1:
        /*000c*/ 	.byte	0x04, 0x11
        /*000e*/ 	.short	(.L_3 - .L_2)
	.align		4
.L_2:
        /*0010*/ 	.word	index@(_Z11saxpy_naiveP6float4S0_fi)
        /*0014*/ 	.word	0x00000000


	//----- nvinfo : EIATTR_MIN_STACK_SIZE
	.align		4
.L_3:
        /*0018*/ 	.byte	0x04, 0x12
        /*001a*/ 	.short	(.L_5 - .L_4)
	.align		4
.L_4:
        /*001c*/ 	.word	index@(_Z11saxpy_naiveP6float4S0_fi)
        /*0020*/ 	.word	0x00000000
.L_5:


//--------------------- .nv.compat                --------------------------
	.section	.nv.compat,"",@"SHT_CUDA_COMPAT_INFO"
	.align	4
        /*0000*/ 	.byte	0x02, 0x09, 0x00, 0x00, 0x02, 0x02, 0x01, 0x00, 0x02, 0x05, 0x05, 0x00, 0x03, 0x07, 0x01, 0x01
        /*0010*/ 	.byte	0x02, 0x03, 0x00, 0x00, 0x02, 0x06, 0x01, 0x00, 0x04, 0x0b, 0x08, 0x00, 0x09, 0x00, 0x00, 0x00
        /*0020*/ 	.byte	0x00, 0x00, 0x00, 0x00


//--------------------- .nv.info._Z11saxpy_naiveP6float4S0_fi --------------------------
	.section	.nv.info._Z11saxpy_naiveP6float4S0_fi,"",@"SHT_CUDA_INFO"
	.sectionflags	@""
	.align	4


	//----- nvinfo : EIATTR_CUDA_API_VERSION
	.align		4
        /*0000*/ 	.byte	0x04, 0x37
        /*0002*/ 	.short	(.L_7 - .L_6)
.L_6:
        /*0004*/ 	.word	0x00000082


	//----- nvinfo : EIATTR_KPARAM_INFO
	.align		4
.L_7:
        /*0008*/ 	.byte	0x04, 0x17
        /*000a*/ 	.short	(.L_9 - .L_8)
.L_8:
        /*000c*/ 	.word	0x00000000
        /*0010*/ 	.short	0x0003
        /*0012*/ 	.short	0x0014
        /*0014*/ 	.byte	0x00, 0xf0, 0x11, 0x00


	//----- nvinfo : EIATTR_KPARAM_INFO
	.align		4
.L_9:
        /*0018*/ 	.byte	0x04, 0x17
        /*001a*/ 	.short	(.L_11 - .L_10)
.L_10:
        /*001c*/ 	.word	0x00000000
        /*0020*/ 	.short	0x0002
        /*0022*/ 	.short	0x0010
        /*0024*/ 	.byte	0x00, 0xf0, 0x11, 0x00


	//----- nvinfo : EIATTR_KPARAM_INFO
	.align		4
.L_11:
        /*0028*/ 	.byte	0x04, 0x17
        /*002a*/ 	.short	(.L_13 - .L_12)
.L_12:
        /*002c*/ 	.word	0x00000000
        /*0030*/ 	.short	0x0001
        /*0032*/ 	.short	0x0008
        /*0034*/ 	.byte	0x00, 0xf5, 0x21, 0x00


	//----- nvinfo : EIATTR_KPARAM_INFO
	.align		4
.L_13:
        /*0038*/ 	.byte	0x04, 0x17
        /*003a*/ 	.short	(.L_15 - .L_14)
.L_14:
        /*003c*/ 	.word	0x00000000
        /*0040*/ 	.short	0x0000
        /*0042*/ 	.short	0x0000
        /*0044*/ 	.byte	0x00, 0xf5, 0x21, 0x00


	//----- nvinfo : EIATTR_SPARSE_MMA_MASK
	.align		4
.L_15:
        /*0048*/ 	.byte	0x03, 0x50
        /*004a*/ 	.short	0x0000


	//----- nvinfo : EIATTR_MAXREG_COUNT
	.align		4
        /*004c*/ 	.byte	0x03, 0x1b
        /*004e*/ 	.short	0x00ff


	//----- nvinfo : EIATTR_MERCURY_ISA_VERSION
	.align		4
        /*0050*/ 	.byte	0x03, 0x5f
        /*0052*/ 	.short	0x0101


	//----- nvinfo : EIATTR_VRC_CTA_INIT_COUNT
	.align		4
        /*0054*/ 	.byte	0x02, 0x4a
	.zero		1
	.zero		1


	//----- nvinfo : EIATTR_EXIT_INSTR_OFFSETS
	.align		4
        /*0058*/ 	.byte	0x04, 0x1c
        /*005a*/ 	.short	(.L_17 - .L_16)


	//   ....[0]....
.L_16:
        /*005c*/ 	.word	0x00000070


	//   ....[1]....
        /*0060*/ 	.word	0x00000150


	//----- nvinfo : EIATTR_CBANK_PARAM_SIZE
	.align		4
.L_17:
        /*0064*/ 	.byte	0x03, 0x19
        /*0066*/ 	.short	0x0018


	//----- nvinfo : EIATTR_PARAM_CBANK
	.align		4
        /*0068*/ 	.byte	0x04, 0x0a
        /*006a*/ 	.short	(.L_19 - .L_18)
	.align		4
.L_18:
        /*006c*/ 	.word	index@(.nv.constant0._Z11saxpy_naiveP6float4S0_fi)
        /*0070*/ 	.short	0x0380
        /*0072*/ 	.short	0x0018


	//----- nvinfo : EIATTR_SW_WAR
	.align		4
.L_19:
        /*0074*/ 	.byte	0x04, 0x36
        /*0076*/ 	.short	(.L_21 - .L_20)
.L_20:
        /*0078*/ 	.word	0x00000008
.L_21:


//--------------------- .nv.callgraph             --------------------------
	.section	.nv.callgraph,"",@"SHT_CUDA_CALLGRAPH"
	.align	4
	.sectionentsize	8
	.align		4
        /*0000*/ 	.word	0x00000000
	.align		4
        /*0004*/ 	.word	0xffffffff
	.align		4
        /*0008*/ 	.word	0x00000000
	.align		4
        /*000c*/ 	.word	0xfffffffe
	.align		4
        /*0010*/ 	.word	0x00000000
	.align		4
        /*0014*/ 	.word	0xfffffffd
	.align		4
        /*0018*/ 	.word	0x00000000
	.align		4
        /*001c*/ 	.word	0xfffffffc


//--------------------- .text._Z11saxpy_naiveP6float4S0_fi --------------------------
	.section	.text._Z11saxpy_naiveP6float4S0_fi,"ax",@progbits
	.align	128
        .global         _Z11saxpy_naiveP6float4S0_fi
        .type           _Z11saxpy_naiveP6float4S0_fi,@function
        .size           _Z11saxpy_naiveP6float4S0_fi,(.L_x_1 - _Z11saxpy_naiveP6float4S0_fi)
        .other          _Z11saxpy_naiveP6float4S0_fi,@"STO_CUDA_ENTRY STV_DEFAULT"
_Z11saxpy_naiveP6float4S0_fi:
.text._Z11saxpy_naiveP6float4S0_fi:
[----:B------:R-:W-:Y:S01]  /*0000*/  LDC R1, c[0x0][0x37c] ;  /* 0x0000df00ff017b82 */ /* 0x000fe20000000800 */
[----:B------:R-:W0:Y:S07]  /*0010*/  S2R R0, SR_TID.X ;  /* 0x0000000000007919 */ /* 0x000e2e0000002100 */
[----:B------:R-:W0:Y:S01]  /*0020*/  S2UR UR4, SR_CTAID.X ;  /* 0x00000000000479c3 */ /* 0x000e220000002500 */
[----:B------:R-:W1:Y:S07]  /*0030*/  LDCU UR5, c[0x0][0x394] ;  /* 0x00007280ff0577ac */ /* 0x000e6e0008000800 */
[----:B------:R-:W0:Y:S02]  /*0040*/  LDC R7, c[0x0][0x360] ;  /* 0x0000d800ff077b82 */ /* 0x000e240000000800 */
[----:B0-----:R-:W-:-:S05]  /*0050*/  IMAD R7, R7, UR4, R0 ;  /* 0x0000000407077c24 */ /* 0x001fca000f8e0200 */
[----:B-1----:R-:W-:-:S13]  /*0060*/  ISETP.GE.AND P0, PT, R7, UR5, PT ;  /* 0x0000000507007c0c */ /* 0x002fda000bf06270 */
[----:B------:R-:W-:Y:S05]  /*0070*/  @P0 EXIT ;  /* 0x000000000000094d */ /* 0x000fea0003800000 */
[----:B------:R-:W0:Y:S01]  /*0080*/  LDC.64 R2, c[0x0][0x380] ;  /* 0x0000e000ff027b82 */ /* 0x000e220000000a00 */
[----:B------:R-:W1:Y:S01]  /*0090*/  LDCU.64 UR4, c[0x0][0x358] ;  /* 0x00006b00ff0477ac */ /* 0x000e620008000a00 */
[----:B------:R-:W2:Y:S06]  /*00a0*/  LDCU UR6, c[0x0][0x390] ;  /* 0x00007200ff0677ac */ /* 0x000eac0008000800 */
[----:B------:R-:W3:Y:S01]  /*00b0*/  LDC.64 R4, c[0x0][0x388] ;  /* 0x0000e200ff047b82 */ /* 0x000ee20000000a00 */
[----:B0-----:R-:W-:-:S05]  /*00c0*/  IMAD.WIDE R2, R7, 0x10, R2 ;  /* 0x0000001007027825 */ /* 0x001fca00078e0202 */
[----:B-1----:R-:W2:Y:S01]  /*00d0*/  LDG.E.128 R8, desc[UR4][R2.64] ;  /* 0x0000000402087981 */ /* 0x002ea2000c1e1d00 */
[----:B---3--:R-:W-:-:S05]  /*00e0*/  IMAD.WIDE R4, R7, 0x10, R4 ;  /* 0x0000001007047825 */ /* 0x008fca00078e0204 */
[----:B------:R-:W2:Y:S02]  /*00f0*/  LDG.E.128 R12, desc[UR4][R4.64] ;  /* 0x00000004040c7981 */ /* 0x000ea4000c1e1d00 */
[----:B--2---:R-:W-:Y:S01]  /*0100*/  FFMA R8, R8, UR6, R12 ;  /* 0x0000000608087c23 */ /* 0x004fe2000800000c */
[----:B------:R-:W-:Y:S01]  /*0110*/  FFMA R9, R9, UR6, R13 ;  /* 0x0000000609097c23 */ /* 0x000fe2000800000d */
[----:B------:R-:W-:Y:S01]  /*0120*/  FFMA R10, R10, UR6, R14 ;  /* 0x000000060a0a7c23 */ /* 0x000fe2000800000e */
[----:B------:R-:W-:-:S05]  /*0130*/  FFMA R11, R11, UR6, R15 ;  /* 0x000000060b0b7c23 */ /* 0x000fca000800000f */
[----:B------:R-:W-:Y:S01]  /*0140*/  STG.E.128 desc[UR4][R4.64], R8 ;  /* 0x0000000804007986 */ /* 0x000fe2000c101d04 */
[----:B------:R-:W-:Y:S05]  /*0150*/  EXIT ;  /* 0x000000000000794d */ /* 0x000fea0003800000 */
.L_x_0:
[----:B------:R-:W-:-:S00]  /*0160*/  BRA `(.L_x_0) ;  /* 0xfffffffc00fc7947 */ /* 0x000fc0000383ffff */
[----:B------:R-:W-:-:S00]  /*0170*/  NOP ;  /* 0x0000000000007918 */ /* 0x000fc00000000000 */
        /* <DEDUP_REMOVED lines=8> */
.L_x_1:


//--------------------- .nv.shared.reserved.0     --------------------------
	.section	.nv.shared.reserved.0,"aw",@nobits
	.weak		__nv_reservedSMEM_offset_0_alias
	.size		__nv_reservedSMEM_offset_0_alias, 0, 64
	.other		__nv_reservedSMEM_offset_0_alias,@"STO_CUDA_RESERVED_SHARED STV_DEFAULT"
__nv_reservedSMEM_offset_0_alias:
	.zero		0
	.zero		64


//--------------------- .nv.constant0._Z11saxpy_naiveP6float4S0_fi --------------------------
	.section	.nv.constant0._Z11saxpy_naiveP6float4S0_fi,"a",@progbits
	.sectionflags	@""
	.align	4
.nv.constant0._Z11saxpy_naiveP6float4S0_fi:
	.zero		920


//--------------------- SYMBOLS --------------------------

	.type		.nv.reservedSmem.offset0,@object
	.size		.nv.reservedSmem.offset0,0x4
